	.headerflags	@"EF_CUDA_TEXMODE_UNIFIED EF_CUDA_64BIT_ADDRESS EF_CUDA_ACCELERATORS EF_CUDA_SM90 EF_CUDA_VIRTUAL_SM(EF_CUDA_SM90)"
	.elftype	@"ET_EXEC"


//--------------------- .nv.info                  --------------------------
	.section	.nv.info,"",@"SHT_CUDA_INFO"
	.align	4


	//----- nvinfo : EIATTR_REGCOUNT
	.align		4
        /*0000*/ 	.byte	0x04, 0x2f
        /*0002*/ 	.short	(.L_1 - .L_0)
	.align		4
.L_0:
        /*0004*/ 	.word	index@(triton_per_fused_hardswish_mean_25)
        /*0008*/ 	.word	0x00000011


	//----- nvinfo : EIATTR_MIN_STACK_SIZE
	.align		4
.L_1:
        /*000c*/ 	.byte	0x04, 0x12
        /*000e*/ 	.short	(.L_3 - .L_2)
	.align		4
.L_2:
        /*0010*/ 	.word	index@(triton_per_fused_hardswish_mean_25)
        /*0014*/ 	.word	0x00000000


	//----- nvinfo : EIATTR_FRAME_SIZE
	.align		4
.L_3:
        /*0018*/ 	.byte	0x04, 0x11
        /*001a*/ 	.short	(.L_5 - .L_4)
	.align		4
.L_4:
        /*001c*/ 	.word	index@(triton_per_fused_hardswish_mean_25)
        /*0020*/ 	.word	0x00000000


	//----- nvinfo : EIATTR_MIN_STACK_SIZE
	.align		4
.L_5:
        /*0024*/ 	.byte	0x04, 0x12
        /*0026*/ 	.short	(.L_7 - .L_6)
	.align		4
.L_6:
        /*0028*/ 	.word	index@(triton_per_fused_hardswish_mean_25)
        /*002c*/ 	.word	0x00000000
.L_7:


//--------------------- .nv.info.triton_per_fused_hardswish_mean_25 --------------------------
	.section	.nv.info.triton_per_fused_hardswish_mean_25,"",@"SHT_CUDA_INFO"
	.sectionflags	@""
	.align	4


	//----- nvinfo : EIATTR_CUDA_API_VERSION
	.align		4
        /*0000*/ 	.byte	0x04, 0x37
        /*0002*/ 	.short	(.L_9 - .L_8)
.L_8:
        /*0004*/ 	.word	0x0000007c


	//----- nvinfo : EIATTR_KPARAM_INFO
	.align		4
.L_9:
        /*0008*/ 	.byte	0x04, 0x17
        /*000a*/ 	.short	(.L_11 - .L_10)
.L_10:
        /*000c*/ 	.word	0x00000000
        /*0010*/ 	.short	0x0003
        /*0012*/ 	.short	0x0014
        /*0014*/ 	.byte	0x00, 0xf0, 0x11, 0x00


	//----- nvinfo : EIATTR_KPARAM_INFO
	.align		4
.L_11:
        /*0018*/ 	.byte	0x04, 0x17
        /*001a*/ 	.short	(.L_13 - .L_12)
.L_12:
        /*001c*/ 	.word	0x00000000
        /*0020*/ 	.short	0x0002
        /*0022*/ 	.short	0x0010
        /*0024*/ 	.byte	0x00, 0xf0, 0x11, 0x00


	//----- nvinfo : EIATTR_KPARAM_INFO
	.align		4
.L_13:
        /*0028*/ 	.byte	0x04, 0x17
        /*002a*/ 	.short	(.L_15 - .L_14)
.L_14:
        /*002c*/ 	.word	0x00000000
        /*0030*/ 	.short	0x0001
        /*0032*/ 	.short	0x0008
        /*0034*/ 	.byte	0x00, 0xf4, 0x21, 0x00


	//----- nvinfo : EIATTR_KPARAM_INFO
	.align		4
.L_15:
        /*0038*/ 	.byte	0x04, 0x17
        /*003a*/ 	.short	(.L_17 - .L_16)
.L_16:
        /*003c*/ 	.word	0x00000000
        /*0040*/ 	.short	0x0000
        /*0042*/ 	.short	0x0000
        /*0044*/ 	.byte	0x00, 0xf4, 0x21, 0x00


	//----- nvinfo : EIATTR_SPARSE_MMA_MASK
	.align		4
.L_17:
        /*0048*/ 	.byte	0x03, 0x50
        /*004a*/ 	.short	0x0000


	//----- nvinfo : EIATTR_MAXREG_COUNT
	.align		4
        /*004c*/ 	.byte	0x03, 0x1b
        /*004e*/ 	.short	0x00ff


	//----- nvinfo : EIATTR_COOP_GROUP_MASK_REGIDS
	.align		4
        /*0050*/ 	.byte	0x04, 0x29
        /*0052*/ 	.short	(.L_19 - .L_18)


	//   ....[0]....
.L_18:
        /*0054*/ 	.word	0xffffffff


	//   ....[1]....
        /*0058*/ 	.word	0xffffffff


	//   ....[2]....
        /*005c*/ 	.word	0xffffffff


	//   ....[3]....
        /*0060*/ 	.word	0xffffffff


	//   ....[4]....
        /*0064*/ 	.word	0xffffffff


	//   ....[5]....
        /*0068*/ 	.word	0xffffffff


	//   ....[6]....
        /*006c*/ 	.word	0xffffffff


	//----- nvinfo : EIATTR_COOP_GROUP_INSTR_OFFSETS
	.align		4
.L_19:
        /*0070*/ 	.byte	0x04, 0x28
        /*0072*/ 	.short	(.L_21 - .L_20)


	//   ....[0]....
.L_20:
        /*0074*/ 	.word	0x000002f0


	//   ....[1]....
        /*0078*/ 	.word	0x00000300


	//   ....[2]....
        /*007c*/ 	.word	0x00000340


	//   ....[3]....
        /*0080*/ 	.word	0x00000370


	//   ....[4]....
        /*0084*/ 	.word	0x000003c0


	//   ....[5]....
        /*0088*/ 	.word	0x000003e0


	//   ....[6]....
        /*008c*/ 	.word	0x000004b0


	//----- nvinfo : EIATTR_EXIT_INSTR_OFFSETS
	.align		4
.L_21:
        /*0090*/ 	.byte	0x04, 0x1c
        /*0092*/ 	.short	(.L_23 - .L_22)


	//   ....[0]....
.L_22:
        /*0094*/ 	.word	0x000005e0


	//   ....[1]....
        /*0098*/ 	.word	0x00000610


	//----- nvinfo : EIATTR_REQNTID
	.align		4
.L_23:
        /*009c*/ 	.byte	0x04, 0x10
        /*009e*/ 	.short	(.L_25 - .L_24)
.L_24:
        /*00a0*/ 	.word	0x00000040
        /*00a4*/ 	.word	0x00000001
        /*00a8*/ 	.word	0x00000001


	//----- nvinfo : EIATTR_CBANK_PARAM_SIZE
	.align		4
.L_25:
        /*00ac*/ 	.byte	0x03, 0x19
        /*00ae*/ 	.short	0x0018


	//----- nvinfo : EIATTR_PARAM_CBANK
	.align		4
        /*00b0*/ 	.byte	0x04, 0x0a
        /*00b2*/ 	.short	(.L_27 - .L_26)
	.align		4
.L_26:
        /*00b4*/ 	.word	index@(.nv.constant0.triton_per_fused_hardswish_mean_25)
        /*00b8*/ 	.short	0x0210
        /*00ba*/ 	.short	0x0018


	//----- nvinfo : EIATTR_SW_WAR
	.align		4
.L_27:
        /*00bc*/ 	.byte	0x04, 0x36
        /*00be*/ 	.short	(.L_29 - .L_28)
.L_28:
        /*00c0*/ 	.word	0x00000008
.L_29:


//--------------------- .nv.callgraph             --------------------------
	.section	.nv.callgraph,"",@"SHT_CUDA_CALLGRAPH"
	.align	4
	.sectionentsize	8
	.align		4
        /*0000*/ 	.word	0x00000000
	.align		4
        /*0004*/ 	.word	0xffffffff
	.align		4
        /*0008*/ 	.word	0x00000000
	.align		4
        /*000c*/ 	.word	0xfffffffe
	.align		4
        /*0010*/ 	.word	0x00000000
	.align		4
        /*0014*/ 	.word	0xfffffffd
	.align		4
        /*0018*/ 	.word	0x00000000
	.align		4
        /*001c*/ 	.word	0xfffffffc


//--------------------- .text.triton_per_fused_hardswish_mean_25 --------------------------
	.section	.text.triton_per_fused_hardswish_mean_25,"ax",@progbits
	.sectionflags	@"SHF_BARRIERS=1"
	.align	128
        .global         triton_per_fused_hardswish_mean_25
        .type           triton_per_fused_hardswish_mean_25,@function
        .size           triton_per_fused_hardswish_mean_25,(.L_x_1 - triton_per_fused_hardswish_mean_25)
        .other          triton_per_fused_hardswish_mean_25,@"STO_CUDA_ENTRY STV_DEFAULT"
triton_per_fused_hardswish_mean_25:
.text.triton_per_fused_hardswish_mean_25:
[----:B------:R-:W0:Y:S02]  /*0000*/  LDC R1, c[0x0][0x28] ;  /* 0x00000a00ff017b82 */ /* 0x000e240000000800 */
[----:B------:R-:W1:Y:S01]  /*0010*/  S2R R0, SR_TID.X ;  /* 0x0000000000007919 */ /* 0x000e620000002100 */
[----:B------:R-:W-:Y:S01]  /*0020*/  IMAD.MOV.U32 R8, RZ, RZ, RZ ;  /* 0x000000ffff087224 */ /* 0x000fe200078e00ff */
[----:B------:R-:W2:Y:S01]  /*0030*/  LDC.64 R6, c[0x0][0x218] ;  /* 0x00008600ff067b82 */ /* 0x000ea20000000a00 */
[----:B------:R-:W-:Y:S01]  /*0040*/  ULDC.64 UR6, c[0x0][0x208] ;  /* 0x0000820000067ab9 */ /* 0x000fe20000000a00 */
[----:B------:R-:W3:Y:S01]  /*0050*/  S2R R3, SR_CTAID.X ;  /* 0x0000000000037919 */ /* 0x000ee20000002500 */
[----:B-1----:R-:W-:Y:S01]  /*0060*/  IMAD.SHL.U32 R2, R0, 0x2, RZ ;  /* 0x0000000200027824 */ /* 0x002fe200078e00ff */
[----:B------:R-:W-:Y:S01]  /*0070*/  SHF.R.U32.HI R10, RZ, 0x2, R0 ;  /* 0x00000002ff0a7819 */ /* 0x000fe20000011600 */
[----:B---3--:R-:W-:-:S03]  /*0080*/  IMAD.SHL.U32 R3, R3, 0x8, RZ ;  /* 0x0000000803037824 */ /* 0x008fc600078e00ff */
[----:B------:R-:W-:-:S04]  /*0090*/  LOP3.LUT R2, R2, 0x6, RZ, 0xc0, !PT ;  /* 0x0000000602027812 */ /* 0x000fc800078ec0ff */
[----:B------:R-:W-:-:S04]  /*00a0*/  LOP3.LUT R9, R3, R2, RZ, 0xfc, !PT ;  /* 0x0000000203097212 */ /* 0x000fc800078efcff */
[C---:B------:R-:W-:Y:S01]  /*00b0*/  ISETP.GE.AND P0, PT, R9.reuse, 0x3c0, PT ;  /* 0x000003c00900780c */ /* 0x040fe20003f06270 */
[----:B------:R-:W-:-:S05]  /*00c0*/  IMAD.HI R5, R9, -0x77777777, R8 ;  /* 0x8888888909057827 */ /* 0x000fca00078e0208 */
[----:B------:R-:W-:-:S04]  /*00d0*/  SHF.R.U32.HI R8, RZ, 0x1f, R5 ;  /* 0x0000001fff087819 */ /* 0x000fc80000011605 */
[----:B------:R-:W-:Y:S02]  /*00e0*/  LEA.HI.SX32 R8, R5, R8, 0x19 ;  /* 0x0000000805087211 */ /* 0x000fe400078fcaff */
[----:B------:R-:W-:-:S03]  /*00f0*/  SGXT.U32 R5, R10, 0x4 ;  /* 0x000000040a05781a */ /* 0x000fc60000000000 */
[----:B------:R-:W-:-:S04]  /*0100*/  IMAD R10, R8, -0xf0, R9 ;  /* 0xffffff10080a7824 */ /* 0x000fc800078e0209 */
[----:B------:R-:W-:-:S04]  /*0110*/  IMAD R5, R5, 0xf0, R10 ;  /* 0x000000f005057824 */ /* 0x000fc800078e020a */
[----:B------:R-:W-:Y:S01]  /*0120*/  IMAD R5, R8, 0xf00, R5 ;  /* 0x00000f0008057824 */ /* 0x000fe200078e0205 */
[----:B------:R-:W-:-:S03]  /*0130*/  CS2R R8, SRZ ;  /* 0x0000000000087805 */ /* 0x000fc6000001ff00 */
[----:B--2---:R-:W-:-:S05]  /*0140*/  IMAD.WIDE R6, R5, 0x4, R6 ;  /* 0x0000000405067825 */ /* 0x004fca00078e0206 */
[----:B------:R-:W2:Y:S01]  /*0150*/  @!P0 LDG.E.64 R8, desc[UR6][R6.64] ;  /* 0x0000000606088981 */ /* 0x000ea2000c1e1b00 */
[----:B------:R-:W1:Y:S01]  /*0160*/  S2UR UR5, SR_CgaCtaId ;  /* 0x00000000000579c3 */ /* 0x000e620000008800 */
[----:B------:R-:W-:Y:S01]  /*0170*/  UMOV UR4, 0x400 ;  /* 0x0000040000047882 */ /* 0x000fe20000000000 */
[----:B------:R-:W-:Y:S01]  /*0180*/  LOP3.LUT R3, R3, 0x7, R0, 0xf8, !PT ;  /* 0x0000000703037812 */ /* 0x000fe200078ef800 */
[----:B-1----:R-:W-:Y:S01]  /*0190*/  UPRMT UR4, UR5, 0x654, UR4 ;  /* 0x0000065405047896 */ /* 0x002fe20008000004 */
[----:B--2---:R-:W-:Y:S02]  /*01a0*/  SEL R8, R8, RZ, !P0 ;  /* 0x000000ff08087207 */ /* 0x004fe40004000000 */
[----:B------:R-:W-:-:S03]  /*01b0*/  SEL R9, R9, RZ, !P0 ;  /* 0x000000ff09097207 */ /* 0x000fc60004000000 */
[----:B------:R-:W-:Y:S02]  /*01c0*/  FADD R5, R8, 3 ;  /* 0x4040000008057421 */ /* 0x000fe40000000000 */
[----:B------:R-:W-:-:S03]  /*01d0*/  FADD R10, R9, 3 ;  /* 0x40400000090a7421 */ /* 0x000fc60000000000 */
[C---:B------:R-:W-:Y:S02]  /*01e0*/  FSETP.GTU.AND P1, PT, R5.reuse, RZ, PT ;  /* 0x000000ff0500720b */ /* 0x040fe40003f2c000 */
[C---:B------:R-:W-:Y:S02]  /*01f0*/  FSETP.GTU.AND P2, PT, R10.reuse, RZ, PT ;  /* 0x000000ff0a00720b */ /* 0x040fe40003f4c000 */
[----:B------:R-:W-:Y:S02]  /*0200*/  FSEL R5, R5, RZ, P1 ;  /* 0x000000ff05057208 */ /* 0x000fe40000800000 */
[----:B------:R-:W-:Y:S02]  /*0210*/  FSEL R10, R10, RZ, P2 ;  /* 0x000000ff0a0a7208 */ /* 0x000fe40001000000 */
[----:B------:R-:W-:Y:S02]  /*0220*/  FSETP.GEU.AND P3, PT, R5, 6, PT ;  /* 0x40c000000500780b */ /* 0x000fe40003f6e000 */
[----:B------:R-:W-:-:S02]  /*0230*/  FSETP.GEU.AND P4, PT, R10, 6, PT ;  /* 0x40c000000a00780b */ /* 0x000fc40003f8e000 */
[----:B------:R-:W-:Y:S02]  /*0240*/  FSETP.NAN.AND P1, PT, R5, R5, PT ;  /* 0x000000050500720b */ /* 0x000fe40003f28000 */
[----:B------:R-:W-:-:S07]  /*0250*/  FSETP.NAN.AND P2, PT, R10, R10, PT ;  /* 0x0000000a0a00720b */ /* 0x000fce0003f48000 */
[----:B------:R-:W-:Y:S02]  /*0260*/  @P3 FSEL R5, R5, 6, P1 ;  /* 0x40c0000005053808 */ /* 0x000fe40000800000 */
[----:B------:R-:W-:Y:S02]  /*0270*/  @P4 FSEL R10, R10, 6, P2 ;  /* 0x40c000000a0a4808 */ /* 0x000fe40001000000 */
[----:B------:R-:W-:Y:S01]  /*0280*/  ISETP.GE.AND P1, PT, R0, 0x10, PT ;  /* 0x000000100000780c */ /* 0x000fe20003f26270 */
[----:B------:R-:W-:Y:S02]  /*0290*/  FMUL R5, R8, R5 ;  /* 0x0000000508057220 */ /* 0x000fe40000400000 */
[----:B------:R-:W-:Y:S02]  /*02a0*/  FMUL R9, R9, R10 ;  /* 0x0000000a09097220 */ /* 0x000fe40000400000 */
[----:B------:R-:W-:Y:S02]  /*02b0*/  FMUL R5, R5, 0.16666667163372039795 ;  /* 0x3e2aaaab05057820 */ /* 0x000fe40000400000 */
[----:B------:R-:W-:-:S03]  /*02c0*/  FMUL R9, R9, 0.16666667163372039795 ;  /* 0x3e2aaaab09097820 */ /* 0x000fc60000400000 */
[----:B------:R-:W-:Y:S02]  /*02d0*/  FSEL R5, R5, RZ, !P0 ;  /* 0x000000ff05057208 */ /* 0x000fe40004000000 */
[----:B------:R-:W-:-:S03]  /*02e0*/  FSEL R9, R9, RZ, !P0 ;  /* 0x000000ff09097208 */ /* 0x000fc60004000000 */
[----:B------:R-:W1:Y:S04]  /*02f0*/  SHFL.BFLY PT, R6, R5, 0x10, 0x1f ;  /* 0x0e001f0005067f89 */ /* 0x000e6800000e0000 */
[----:B------:R-:W2:Y:S01]  /*0300*/  SHFL.BFLY PT, R8, R9, 0x10, 0x1f ;  /* 0x0e001f0009087f89 */ /* 0x000ea200000e0000 */
[----:B-1----:R-:W-:Y:S01]  /*0310*/  FADD R6, R5, R6 ;  /* 0x0000000605067221 */ /* 0x002fe20000000000 */
[----:B------:R-:W-:Y:S01]  /*0320*/  LOP3.LUT R5, R0, 0x1f, RZ, 0xc0, !PT ;  /* 0x0000001f00057812 */ /* 0x000fe200078ec0ff */
[----:B--2---:R-:W-:-:S03]  /*0330*/  FADD R10, R9, R8 ;  /* 0x00000008090a7221 */ /* 0x004fc60000000000 */
[----:B------:R-:W1:Y:S01]  /*0340*/  SHFL.BFLY PT, R7, R6, 0x8, 0x1f ;  /* 0x0d001f0006077f89 */ /* 0x000e6200000e0000 */
[----:B------:R-:W-:Y:S02]  /*0350*/  SHF.R.U32.HI R9, RZ, 0x3, R0 ;  /* 0x00000003ff097819 */ /* 0x000fe40000011600 */
[----:B------:R-:W-:Y:S01]  /*0360*/  ISETP.GE.U32.AND P0, PT, R5, 0x4, PT ;  /* 0x000000040500780c */ /* 0x000fe20003f06070 */
[----:B------:R-:W2:Y:S01]  /*0370*/  SHFL.BFLY PT, R11, R10, 0x8, 0x1f ;  /* 0x0d001f000a0b7f89 */ /* 0x000ea200000e0000 */
[----:B------:R-:W-:Y:S01]  /*0380*/  LOP3.LUT R9, R9, 0x4, RZ, 0xc0, !PT ;  /* 0x0000000409097812 */ /* 0x000fe200078ec0ff */
[----:B-1----:R-:W-:Y:S01]  /*0390*/  FADD R7, R6, R7 ;  /* 0x0000000706077221 */ /* 0x002fe20000000000 */
[----:B------:R-:W-:Y:S02]  /*03a0*/  IMAD.SHL.U32 R6, R2, 0x8, RZ ;  /* 0x0000000802067824 */ /* 0x000fe400078e00ff */
[----:B--2---:R-:W-:Y:S02]  /*03b0*/  FADD R11, R10, R11 ;  /* 0x0000000b0a0b7221 */ /* 0x004fe40000000000 */
[----:B------:R-:W1:Y:S01]  /*03c0*/  SHFL.BFLY PT, R8, R7, 0x4, 0x1f ;  /* 0x0c801f0007087f89 */ /* 0x000e6200000e0000 */
[----:B------:R-:W-:-:S03]  /*03d0*/  LOP3.LUT R5, R6, R9, RZ, 0xfc, !PT ;  /* 0x0000000906057212 */ /* 0x000fc600078efcff */
[----:B------:R-:W2:Y:S01]  /*03e0*/  SHFL.BFLY PT, R12, R11, 0x4, 0x1f ;  /* 0x0c801f000b0c7f89 */ /* 0x000ea200000e0000 */
[----:B-1----:R-:W-:Y:S01]  /*03f0*/  FADD R10, R7, R8 ;  /* 0x00000008070a7221 */ /* 0x002fe20000000000 */
[C---:B------:R-:W-:Y:S02]  /*0400*/  LEA R7, R0.reuse, UR4, 0x2 ;  /* 0x0000000400077c11 */ /* 0x040fe4000f8e10ff */
[----:B------:R-:W-:Y:S01]  /*0410*/  LOP3.LUT R8, R0, 0x1, RZ, 0xc0, !PT ;  /* 0x0000000100087812 */ /* 0x000fe200078ec0ff */
[----:B--2---:R-:W-:Y:S01]  /*0420*/  FADD R14, R11, R12 ;  /* 0x0000000c0b0e7221 */ /* 0x004fe20000000000 */
[----:B------:R-:W-:Y:S04]  /*0430*/  @!P0 STS [R5+UR4], R10 ;  /* 0x0000000a05008988 */ /* 0x000fe80008000804 */
[----:B------:R1:W-:Y:S01]  /*0440*/  @!P0 STS [R5+UR4+0x8], R14 ;  /* 0x0000080e05008988 */ /* 0x0003e20008000804 */
[----:B------:R-:W-:Y:S01]  /*0450*/  BAR.SYNC.DEFER_BLOCKING 0x0 ;  /* 0x0000000000007b1d */ /* 0x000fe20000010000 */
[----:B------:R-:W-:-:S04]  /*0460*/  ISETP.NE.U32.AND P0, PT, R8, 0x1, PT ;  /* 0x000000010800780c */ /* 0x000fc80003f05070 */
[C---:B------:R-:W-:Y:S02]  /*0470*/  ISETP.LT.AND P0, PT, R0.reuse, 0x10, P0 ;  /* 0x000000100000780c */ /* 0x040fe40000701270 */
[----:B-1----:R-:W-:-:S04]  /*0480*/  LOP3.LUT R5, R0, 0x7, RZ, 0xc0, !PT ;  /* 0x0000000700057812 */ /* 0x002fc800078ec0ff */
[----:B------:R-:W-:Y:S01]  /*0490*/  LEA R10, R5, UR4, 0x2 ;  /* 0x00000004050a7c11 */ /* 0x000fe2000f8e10ff */
[----:B------:R-:W1:Y:S04]  /*04a0*/  @!P1 LDS R4, [R7] ;  /* 0x0000000007049984 */ /* 0x000e680000000800 */
[----:B-1----:R-:W1:Y:S02]  /*04b0*/  SHFL.BFLY PT, R11, R4, 0x1, 0x1f ;  /* 0x0c201f00040b7f89 */ /* 0x002e6400000e0000 */
[----:B-1----:R-:W-:Y:S01]  /*04c0*/  FADD R8, R4, R11 ;  /* 0x0000000b04087221 */ /* 0x002fe20000000000 */
[----:B------:R-:W-:Y:S01]  /*04d0*/  VIADD R11, R6, UR4 ;  /* 0x00000004060b7c36 */ /* 0x000fe20008000000 */
[----:B------:R-:W1:Y:S03]  /*04e0*/  LDC.64 R4, c[0x0][0x210] ;  /* 0x00008400ff047b82 */ /* 0x000e660000000a00 */
[----:B------:R-:W-:Y:S01]  /*04f0*/  @P0 STS [R7], R8 ;  /* 0x0000000807000388 */ /* 0x000fe20000000800 */
[----:B------:R-:W-:Y:S01]  /*0500*/  IMAD R11, R2, -0x4, R11 ;  /* 0xfffffffc020b7824 */ /* 0x000fe200078e020b */
[----:B------:R-:W-:-:S03]  /*0510*/  SHF.R.U32.HI R2, RZ, 0x3, R0 ;  /* 0x00000003ff027819 */ /* 0x000fc60000011600 */
[----:B------:R-:W-:Y:S01]  /*0520*/  BAR.SYNC.DEFER_BLOCKING 0x0 ;  /* 0x0000000000007b1d */ /* 0x000fe20000010000 */
[----:B------:R-:W-:-:S04]  /*0530*/  SGXT.U32 R2, R2, 0x2 ;  /* 0x000000020202781a */ /* 0x000fc80000000000 */
[----:B------:R-:W-:-:S04]  /*0540*/  LOP3.LUT P0, RZ, R9, R2, RZ, 0xfc, !PT ;  /* 0x0000000209ff7212 */ /* 0x000fc8000780fcff */
[C---:B------:R-:W-:Y:S01]  /*0550*/  ISETP.LT.AND P0, PT, R3.reuse, 0x3c0, !P0 ;  /* 0x000003c00300780c */ /* 0x040fe20004701270 */
[----:B-1----:R-:W-:Y:S01]  /*0560*/  IMAD.WIDE R2, R3, 0x4, R4 ;  /* 0x0000000403027825 */ /* 0x002fe200078e0204 */
[----:B------:R-:W-:Y:S04]  /*0570*/  LDS R12, [R6+UR4] ;  /* 0x00000004060c7984 */ /* 0x000fe80008000800 */
[----:B------:R-:W1:Y:S01]  /*0580*/  LDS R13, [R6+UR4+0x8] ;  /* 0x00000804060d7984 */ /* 0x000e620008000800 */
[----:B------:R-:W-:Y:S06]  /*0590*/  BAR.SYNC.DEFER_BLOCKING 0x0 ;  /* 0x0000000000007b1d */ /* 0x000fec0000010000 */
[----:B-1----:R1:W-:Y:S02]  /*05a0*/  STS.64 [R11], R12 ;  /* 0x0000000c0b007388 */ /* 0x0023e40000000a00 */
[----:B------:R-:W-:Y:S06]  /*05b0*/  BAR.SYNC.DEFER_BLOCKING 0x0 ;  /* 0x0000000000007b1d */ /* 0x000fec0000010000 */
[----:B------:R-:W2:Y:S02]  /*05c0*/  LDS R10, [R10] ;  /* 0x000000000a0a7984 */ /* 0x000ea40000000800 */
[----:B------:R-:W-:Y:S06]  /*05d0*/  BAR.SYNC.DEFER_BLOCKING 0x0 ;  /* 0x0000000000007b1d */ /* 0x000fec0000010000 */
[----:B-1----:R-:W-:Y:S05]  /*05e0*/  @!P0 EXIT ;  /* 0x000000000000894d */ /* 0x002fea0003800000 */
[----:B--2---:R-:W-:-:S05]  /*05f0*/  FMUL R5, R10, 0.0625 ;  /* 0x3d8000000a057820 */ /* 0x004fca0000400000 */
[----:B------:R-:W-:Y:S01]  /*0600*/  STG.E desc[UR6][R2.64], R5 ;  /* 0x0000000502007986 */ /* 0x000fe2000c101906 */
[----:B------:R-:W-:Y:S05]  /*0610*/  EXIT ;  /* 0x000000000000794d */ /* 0x000fea0003800000 */
.L_x_0:
[----:B------:R-:W-:-:S00]  /*0620*/  BRA `(.L_x_0) ;  /* 0xfffffffc00fc7947 */ /* 0x000fc0000383ffff */
[----:B------:R-:W-:-:S00]  /*0630*/  NOP ;  /* 0x0000000000007918 */ /* 0x000fc00000000000 */
        /* <DEDUP_REMOVED lines=12> */
.L_x_1:


//--------------------- .nv.shared.triton_per_fused_hardswish_mean_25 --------------------------
	.section	.nv.shared.triton_per_fused_hardswish_mean_25,"aw",@nobits
	.sectionflags	@""
	.align	16
	.zero		1024


//--------------------- .nv.constant0.triton_per_fused_hardswish_mean_25 --------------------------
	.section	.nv.constant0.triton_per_fused_hardswish_mean_25,"a",@progbits
	.sectionflags	@""
	.align	4
.nv.constant0.triton_per_fused_hardswish_mean_25:
	.zero		552
